//
// Generated by NVIDIA NVVM Compiler
//
// Compiler Build ID: CL-36424714
// Cuda compilation tools, release 13.0, V13.0.88
// Based on NVVM 20.0.0
//

.version 9.0
.target sm_100
.address_size 64

	// .globl	_Z6intAddPiPKiS1_j

.visible .entry _Z6intAddPiPKiS1_j(
	.param .u64 .ptr .align 1 _Z6intAddPiPKiS1_j_param_0,
	.param .u64 .ptr .align 1 _Z6intAddPiPKiS1_j_param_1,
	.param .u64 .ptr .align 1 _Z6intAddPiPKiS1_j_param_2,
	.param .u32 _Z6intAddPiPKiS1_j_param_3
)
{
	.reg .pred 	%p<2>;
	.reg .b32 	%r<9>;
	.reg .b64 	%rd<11>;

	ld.param.u64 	%rd1, [_Z6intAddPiPKiS1_j_param_0];
	ld.param.u64 	%rd2, [_Z6intAddPiPKiS1_j_param_1];
	ld.param.u64 	%rd3, [_Z6intAddPiPKiS1_j_param_2];
	ld.param.u32 	%r2, [_Z6intAddPiPKiS1_j_param_3];
	mov.u32 	%r3, %tid.x;
	mov.u32 	%r4, %ctaid.x;
	mov.u32 	%r5, %ntid.x;
	mad.lo.s32 	%r1, %r4, %r5, %r3;
	setp.ge.u32 	%p1, %r1, %r2;
	@%p1 bra 	$L__BB0_2;
	cvta.to.global.u64 	%rd4, %rd2;
	cvta.to.global.u64 	%rd5, %rd3;
	cvta.to.global.u64 	%rd6, %rd1;
	mul.wide.s32 	%rd7, %r1, 4;
	add.s64 	%rd8, %rd4, %rd7;
	ld.global.u32 	%r6, [%rd8];
	add.s64 	%rd9, %rd5, %rd7;
	ld.global.u32 	%r7, [%rd9];
	add.s32 	%r8, %r7, %r6;
	add.s64 	%rd10, %rd6, %rd7;
	st.global.u32 	[%rd10], %r8;
$L__BB0_2:
	ret;

}


// ===== COMPILED SASS (sm_100) =====

	.target	sm_100

	.elftype	@"ET_EXEC"


//--------------------- .note.nv.tkinfo           --------------------------
	.section	.note.nv.tkinfo,"",@"SHT_NOTE"
	.sectionflags	@"SHF_NOTE_NV_TKINFO"
	.tkinfo
        /*0018*/ 	.word	0x00000002
        /*0030*/ 	.string	""
        /*0030*/ 	.string	"ptxas"
        /*0030*/ 	.string	"Cuda compilation tools, release 13.0, V13.0.88"
        /*0030*/ 	.string	"Build cuda_13.0.r13.0/compiler.36424714_0"
        /*0030*/ 	.string	"-arch sm_100 -m 64 "



//--------------------- .note.nv.cuinfo           --------------------------
	.section	.note.nv.cuinfo,"",@"SHT_NOTE"
	.sectionflags	@"SHF_NOTE_NV_CUINFO"
        /*0018*/ 	.short	0x0002
        /*001a*/ 	.short	0x0064
        /*001c*/ 	.short	0x0082
	.zero		2


//--------------------- .nv.info                  --------------------------
	.section	.nv.info,"",@"SHT_CUDA_INFO"
	.align	4


	//----- nvinfo : EIATTR_REGCOUNT
	.align		4
        /*0000*/ 	.byte	0x04, 0x2f
        /*0002*/ 	.short	(.L_1 - .L_0)
	.align		4
.L_0:
        /*0004*/ 	.word	index@(_Z6intAddPiPKiS1_j)
        /*0008*/ 	.word	0x0000000c


	//----- nvinfo : EIATTR_FRAME_SIZE
	.align		4
.L_1:
        /*000c*/ 	.byte	0x04, 0x11
        /*000e*/ 	.short	(.L_3 - .L_2)
	.align		4
.L_2:
        /*0010*/ 	.word	index@(_Z6intAddPiPKiS1_j)
        /*0014*/ 	.word	0x00000000


	//----- nvinfo : EIATTR_MIN_STACK_SIZE
	.align		4
.L_3:
        /*0018*/ 	.byte	0x04, 0x12
        /*001a*/ 	.short	(.L_5 - .L_4)
	.align		4
.L_4:
        /*001c*/ 	.word	index@(_Z6intAddPiPKiS1_j)
        /*0020*/ 	.word	0x00000000
.L_5:


//--------------------- .nv.compat                --------------------------
	.section	.nv.compat,"",@"SHT_CUDA_COMPAT_INFO"
	.align	4
        /*0000*/ 	.byte	0x02, 0x09, 0x00, 0x00, 0x02, 0x02, 0x01, 0x00, 0x02, 0x05, 0x05, 0x00, 0x03, 0x07, 0x01, 0x01
        /*0010*/ 	.byte	0x02, 0x03, 0x00, 0x00, 0x02, 0x06, 0x01, 0x00, 0x04, 0x0b, 0x08, 0x00, 0x09, 0x00, 0x00, 0x00
        /*0020*/ 	.byte	0x00, 0x00, 0x00, 0x00


//--------------------- .nv.info._Z6intAddPiPKiS1_j --------------------------
	.section	.nv.info._Z6intAddPiPKiS1_j,"",@"SHT_CUDA_INFO"
	.sectionflags	@""
	.align	4


	//----- nvinfo : EIATTR_CUDA_API_VERSION
	.align		4
        /*0000*/ 	.byte	0x04, 0x37
        /*0002*/ 	.short	(.L_7 - .L_6)
.L_6:
        /*0004*/ 	.word	0x00000082


	//----- nvinfo : EIATTR_KPARAM_INFO
	.align		4
.L_7:
        /*0008*/ 	.byte	0x04, 0x17
        /*000a*/ 	.short	(.L_9 - .L_8)
.L_8:
        /*000c*/ 	.word	0x00000000
        /*0010*/ 	.short	0x0003
        /*0012*/ 	.short	0x0018
        /*0014*/ 	.byte	0x00, 0xf0, 0x11, 0x00


	//----- nvinfo : EIATTR_KPARAM_INFO
	.align		4
.L_9:
        /*0018*/ 	.byte	0x04, 0x17
        /*001a*/ 	.short	(.L_11 - .L_10)
.L_10:
        /*001c*/ 	.word	0x00000000
        /*0020*/ 	.short	0x0002
        /*0022*/ 	.short	0x0010
        /*0024*/ 	.byte	0x00, 0xf5, 0x21, 0x00


	//----- nvinfo : EIATTR_KPARAM_INFO
	.align		4
.L_11:
        /*0028*/ 	.byte	0x04, 0x17
        /*002a*/ 	.short	(.L_13 - .L_12)
.L_12:
        /*002c*/ 	.word	0x00000000
        /*0030*/ 	.short	0x0001
        /*0032*/ 	.short	0x0008
        /*0034*/ 	.byte	0x00, 0xf5, 0x21, 0x00


	//----- nvinfo : EIATTR_KPARAM_INFO
	.align		4
.L_13:
        /*0038*/ 	.byte	0x04, 0x17
        /*003a*/ 	.short	(.L_15 - .L_14)
.L_14:
        /*003c*/ 	.word	0x00000000
        /*0040*/ 	.short	0x0000
        /*0042*/ 	.short	0x0000
        /*0044*/ 	.byte	0x00, 0xf5, 0x21, 0x00


	//----- nvinfo : EIATTR_SPARSE_MMA_MASK
	.align		4
.L_15:
        /*0048*/ 	.byte	0x03, 0x50
        /*004a*/ 	.short	0x0000


	//----- nvinfo : EIATTR_MAXREG_COUNT
	.align		4
        /*004c*/ 	.byte	0x03, 0x1b
        /*004e*/ 	.short	0x00ff


	//----- nvinfo : EIATTR_MERCURY_ISA_VERSION
	.align		4
        /*0050*/ 	.byte	0x03, 0x5f
        /*0052*/ 	.short	0x0101


	//----- nvinfo : EIATTR_VRC_CTA_INIT_COUNT
	.align		4
        /*0054*/ 	.byte	0x02, 0x4a
	.zero		1
	.zero		1


	//----- nvinfo : EIATTR_EXIT_INSTR_OFFSETS
	.align		4
        /*0058*/ 	.byte	0x04, 0x1c
        /*005a*/ 	.short	(.L_17 - .L_16)


	//   ....[0]....
.L_16:
        /*005c*/ 	.word	0x00000070


	//   ....[1]....
        /*0060*/ 	.word	0x00000130


	//----- nvinfo : EIATTR_CBANK_PARAM_SIZE
	.align		4
.L_17:
        /*0064*/ 	.byte	0x03, 0x19
        /*0066*/ 	.short	0x001c


	//----- nvinfo : EIATTR_PARAM_CBANK
	.align		4
        /*0068*/ 	.byte	0x04, 0x0a
        /*006a*/ 	.short	(.L_19 - .L_18)
	.align		4
.L_18:
        /*006c*/ 	.word	index@(.nv.constant0._Z6intAddPiPKiS1_j)
        /*0070*/ 	.short	0x0380
        /*0072*/ 	.short	0x001c


	//----- nvinfo : EIATTR_SW_WAR
	.align		4
.L_19:
        /*0074*/ 	.byte	0x04, 0x36
        /*0076*/ 	.short	(.L_21 - .L_20)
.L_20:
        /*0078*/ 	.word	0x00000008
.L_21:


//--------------------- .nv.callgraph             --------------------------
	.section	.nv.callgraph,"",@"SHT_CUDA_CALLGRAPH"
	.align	4
	.sectionentsize	8
	.align		4
        /*0000*/ 	.word	0x00000000
	.align		4
        /*0004*/ 	.word	0xffffffff
	.align		4
        /*0008*/ 	.word	0x00000000
	.align		4
        /*000c*/ 	.word	0xfffffffe
	.align		4
        /*0010*/ 	.word	0x00000000
	.align		4
        /*0014*/ 	.word	0xfffffffd
	.align		4
        /*0018*/ 	.word	0x00000000
	.align		4
        /*001c*/ 	.word	0xfffffffc


//--------------------- .text._Z6intAddPiPKiS1_j  --------------------------
	.section	.text._Z6intAddPiPKiS1_j,"ax",@progbits
	.align	128
        .global         _Z6intAddPiPKiS1_j
        .type           _Z6intAddPiPKiS1_j,@function
        .size           _Z6intAddPiPKiS1_j,(.L_x_1 - _Z6intAddPiPKiS1_j)
        .other          _Z6intAddPiPKiS1_j,@"STO_CUDA_ENTRY STV_DEFAULT"
_Z6intAddPiPKiS1_j:
.text._Z6intAddPiPKiS1_j:
[----:B------:R-:W-:Y:S01]  /*0000*/  LDC R1, c[0x0][0x37c] ;  /* 0x0000df00ff017b82 */ /* 0x000fe20000000800 */
[----:B------:R-:W0:Y:S07]  /*0010*/  S2R R9, SR_TID.X ;  /* 0x0000000000097919 */ /* 0x000e2e0000002100 */
[----:B------:R-:W0:Y:S01]  /*0020*/  S2UR UR4, SR_CTAID.X ;  /* 0x00000000000479c3 */ /* 0x000e220000002500 */
[----:B------:R-:W1:Y:S07]  /*0030*/  LDCU UR5, c[0x0][0x398] ;  /* 0x00007300ff0577ac */ /* 0x000e6e0008000800 */
[----:B------:R-:W0:Y:S02]  /*0040*/  LDC R0, c[0x0][0x360] ;  /* 0x0000d800ff007b82 */ /* 0x000e240000000800 */
[----:B0-----:R-:W-:-:S05]  /*0050*/  IMAD R9, R0, UR4, R9 ;  /* 0x0000000400097c24 */ /* 0x001fca000f8e0209 */
[----:B-1----:R-:W-:-:S13]  /*0060*/  ISETP.GE.U32.AND P0, PT, R9, UR5, PT ;  /* 0x0000000509007c0c */ /* 0x002fda000bf06070 */
[----:B------:R-:W-:Y:S05]  /*0070*/  @P0 EXIT ;  /* 0x000000000000094d */ /* 0x000fea0003800000 */
[----:B------:R-:W0:Y:S01]  /*0080*/  LDC.64 R2, c[0x0][0x388] ;  /* 0x0000e200ff027b82 */ /* 0x000e220000000a00 */
[----:B------:R-:W1:Y:S07]  /*0090*/  LDCU.64 UR4, c[0x0][0x358] ;  /* 0x00006b00ff0477ac */ /* 0x000e6e0008000a00 */
[----:B------:R-:W2:Y:S08]  /*00a0*/  LDC.64 R4, c[0x0][0x390] ;  /* 0x0000e400ff047b82 */ /* 0x000eb00000000a00 */
[----:B------:R-:W3:Y:S01]  /*00b0*/  LDC.64 R6, c[0x0][0x380] ;  /* 0x0000e000ff067b82 */ /* 0x000ee20000000a00 */
[----:B0-----:R-:W-:-:S06]  /*00c0*/  IMAD.WIDE R2, R9, 0x4, R2 ;  /* 0x0000000409027825 */ /* 0x001fcc00078e0202 */
[----:B-1----:R-:W4:Y:S01]  /*00d0*/  LDG.E R2, desc[UR4][R2.64] ;  /* 0x0000000402027981 */ /* 0x002f22000c1e1900 */
[----:B--2---:R-:W-:-:S06]  /*00e0*/  IMAD.WIDE R4, R9, 0x4, R4 ;  /* 0x0000000409047825 */ /* 0x004fcc00078e0204 */
[----:B------:R-:W4:Y:S01]  /*00f0*/  LDG.E R5, desc[UR4][R4.64] ;  /* 0x0000000404057981 */ /* 0x000f22000c1e1900 */
[----:B---3--:R-:W-:Y:S01]  /*0100*/  IMAD.WIDE R6, R9, 0x4, R6 ;  /* 0x0000000409067825 */ /* 0x008fe200078e0206 */
[----:B----4-:R-:W-:-:S05]  /*0110*/  IADD3 R9, PT, PT, R2, R5, RZ ;  /* 0x0000000502097210 */ /* 0x010fca0007ffe0ff */
[----:B------:R-:W-:Y:S01]  /*0120*/  STG.E desc[UR4][R6.64], R9 ;  /* 0x0000000906007986 */ /* 0x000fe2000c101904 */
[----:B------:R-:W-:Y:S05]  /*0130*/  EXIT ;  /* 0x000000000000794d */ /* 0x000fea0003800000 */
.L_x_0:
[----:B------:R-:W-:-:S00]  /*0140*/  BRA `(.L_x_0) ;  /* 0xfffffffc00fc7947 */ /* 0x000fc0000383ffff */
[----:B------:R-:W-:-:S00]  /*0150*/  NOP ;  /* 0x0000000000007918 */ /* 0x000fc00000000000 */
        /* <DEDUP_REMOVED lines=10> */
.L_x_1:


//--------------------- .nv.shared.reserved.0     --------------------------
	.section	.nv.shared.reserved.0,"aw",@nobits
	.weak		__nv_reservedSMEM_offset_0_alias
	.size		__nv_reservedSMEM_offset_0_alias, 0, 64
	.other		__nv_reservedSMEM_offset_0_alias,@"STO_CUDA_RESERVED_SHARED STV_DEFAULT"
__nv_reservedSMEM_offset_0_alias:
	.zero		0
	.zero		64


//--------------------- .nv.constant0._Z6intAddPiPKiS1_j --------------------------
	.section	.nv.constant0._Z6intAddPiPKiS1_j,"a",@progbits
	.sectionflags	@""
	.align	4
.nv.constant0._Z6intAddPiPKiS1_j:
	.zero		924


//--------------------- SYMBOLS --------------------------

	.type		.nv.reservedSmem.offset0,@object
	.size		.nv.reservedSmem.offset0,0x4
